	.headerflags	@"EF_CUDA_TEXMODE_UNIFIED EF_CUDA_64BIT_ADDRESS EF_CUDA_ACCELERATORS EF_CUDA_SM90 EF_CUDA_VIRTUAL_SM(EF_CUDA_SM90)"
	.elftype	@"ET_EXEC"


//--------------------- .nv.info                  --------------------------
	.section	.nv.info,"",@"SHT_CUDA_INFO"
	.align	4


	//----- nvinfo : EIATTR_REGCOUNT
	.align		4
        /*0000*/ 	.byte	0x04, 0x2f
        /*0002*/ 	.short	(.L_1 - .L_0)
	.align		4
.L_0:
        /*0004*/ 	.word	index@(triton_poi_fused_add_clamp_57)
        /*0008*/ 	.word	0x00000008


	//----- nvinfo : EIATTR_MIN_STACK_SIZE
	.align		4
.L_1:
        /*000c*/ 	.byte	0x04, 0x12
        /*000e*/ 	.short	(.L_3 - .L_2)
	.align		4
.L_2:
        /*0010*/ 	.word	index@(triton_poi_fused_add_clamp_57)
        /*0014*/ 	.word	0x00000000


	//----- nvinfo : EIATTR_FRAME_SIZE
	.align		4
.L_3:
        /*0018*/ 	.byte	0x04, 0x11
        /*001a*/ 	.short	(.L_5 - .L_4)
	.align		4
.L_4:
        /*001c*/ 	.word	index@(triton_poi_fused_add_clamp_57)
        /*0020*/ 	.word	0x00000000


	//----- nvinfo : EIATTR_MIN_STACK_SIZE
	.align		4
.L_5:
        /*0024*/ 	.byte	0x04, 0x12
        /*0026*/ 	.short	(.L_7 - .L_6)
	.align		4
.L_6:
        /*0028*/ 	.word	index@(triton_poi_fused_add_clamp_57)
        /*002c*/ 	.word	0x00000000
.L_7:


//--------------------- .nv.info.triton_poi_fused_add_clamp_57 --------------------------
	.section	.nv.info.triton_poi_fused_add_clamp_57,"",@"SHT_CUDA_INFO"
	.sectionflags	@""
	.align	4


	//----- nvinfo : EIATTR_CUDA_API_VERSION
	.align		4
        /*0000*/ 	.byte	0x04, 0x37
        /*0002*/ 	.short	(.L_9 - .L_8)
.L_8:
        /*0004*/ 	.word	0x0000007c


	//----- nvinfo : EIATTR_KPARAM_INFO
	.align		4
.L_9:
        /*0008*/ 	.byte	0x04, 0x17
        /*000a*/ 	.short	(.L_11 - .L_10)
.L_10:
        /*000c*/ 	.word	0x00000000
        /*0010*/ 	.short	0x0001
        /*0012*/ 	.short	0x0008
        /*0014*/ 	.byte	0x00, 0xf0, 0x11, 0x00


	//----- nvinfo : EIATTR_KPARAM_INFO
	.align		4
.L_11:
        /*0018*/ 	.byte	0x04, 0x17
        /*001a*/ 	.short	(.L_13 - .L_12)
.L_12:
        /*001c*/ 	.word	0x00000000
        /*0020*/ 	.short	0x0000
        /*0022*/ 	.short	0x0000
        /*0024*/ 	.byte	0x00, 0xf4, 0x21, 0x00


	//----- nvinfo : EIATTR_SPARSE_MMA_MASK
	.align		4
.L_13:
        /*0028*/ 	.byte	0x03, 0x50
        /*002a*/ 	.short	0x0000


	//----- nvinfo : EIATTR_MAXREG_COUNT
	.align		4
        /*002c*/ 	.byte	0x03, 0x1b
        /*002e*/ 	.short	0x00ff


	//----- nvinfo : EIATTR_EXIT_INSTR_OFFSETS
	.align		4
        /*0030*/ 	.byte	0x04, 0x1c
        /*0032*/ 	.short	(.L_15 - .L_14)


	//   ....[0]....
.L_14:
        /*0034*/ 	.word	0x00000110


	//   ....[1]....
        /*0038*/ 	.word	0x00000140


	//----- nvinfo : EIATTR_REQNTID
	.align		4
.L_15:
        /*003c*/ 	.byte	0x04, 0x10
        /*003e*/ 	.short	(.L_17 - .L_16)
.L_16:
        /*0040*/ 	.word	0x00000020
        /*0044*/ 	.word	0x00000001
        /*0048*/ 	.word	0x00000001


	//----- nvinfo : EIATTR_CBANK_PARAM_SIZE
	.align		4
.L_17:
        /*004c*/ 	.byte	0x03, 0x19
        /*004e*/ 	.short	0x000c


	//----- nvinfo : EIATTR_PARAM_CBANK
	.align		4
        /*0050*/ 	.byte	0x04, 0x0a
        /*0052*/ 	.short	(.L_19 - .L_18)
	.align		4
.L_18:
        /*0054*/ 	.word	index@(.nv.constant0.triton_poi_fused_add_clamp_57)
        /*0058*/ 	.short	0x0210
        /*005a*/ 	.short	0x000c


	//----- nvinfo : EIATTR_SW_WAR
	.align		4
.L_19:
        /*005c*/ 	.byte	0x04, 0x36
        /*005e*/ 	.short	(.L_21 - .L_20)
.L_20:
        /*0060*/ 	.word	0x00000008
.L_21:


//--------------------- .nv.callgraph             --------------------------
	.section	.nv.callgraph,"",@"SHT_CUDA_CALLGRAPH"
	.align	4
	.sectionentsize	8
	.align		4
        /*0000*/ 	.word	0x00000000
	.align		4
        /*0004*/ 	.word	0xffffffff
	.align		4
        /*0008*/ 	.word	0x00000000
	.align		4
        /*000c*/ 	.word	0xfffffffe
	.align		4
        /*0010*/ 	.word	0x00000000
	.align		4
        /*0014*/ 	.word	0xfffffffd
	.align		4
        /*0018*/ 	.word	0x00000000
	.align		4
        /*001c*/ 	.word	0xfffffffc


//--------------------- .text.triton_poi_fused_add_clamp_57 --------------------------
	.section	.text.triton_poi_fused_add_clamp_57,"ax",@progbits
	.align	128
        .global         triton_poi_fused_add_clamp_57
        .type           triton_poi_fused_add_clamp_57,@function
        .size           triton_poi_fused_add_clamp_57,(.L_x_1 - triton_poi_fused_add_clamp_57)
        .other          triton_poi_fused_add_clamp_57,@"STO_CUDA_ENTRY STV_DEFAULT"
triton_poi_fused_add_clamp_57:
.text.triton_poi_fused_add_clamp_57:
[----:B------:R-:W0:Y:S02]  /*0000*/  LDC R1, c[0x0][0x28] ;  /* 0x00000a00ff017b82 */ /* 0x000e240000000800 */
[----:B------:R-:W1:Y:S01]  /*0010*/  S2R R0, SR_TID.X ;  /* 0x0000000000007919 */ /* 0x000e620000002100 */
[----:B------:R-:W-:Y:S01]  /*0020*/  IMAD.MOV.U32 R5, RZ, RZ, 0x3f000000 ;  /* 0x3f000000ff057424 */ /* 0x000fe200078e00ff */
[----:B------:R-:W2:Y:S01]  /*0030*/  S2R R3, SR_CTAID.X ;  /* 0x0000000000037919 */ /* 0x000ea20000002500 */
[----:B-1----:R-:W-:-:S05]  /*0040*/  LOP3.LUT R0, R0, 0x1f, RZ, 0xc0, !PT ;  /* 0x0000001f00007812 */ /* 0x002fca00078ec0ff */
[----:B--2---:R-:W-:-:S05]  /*0050*/  IMAD R3, R3, 0x20, R0 ;  /* 0x0000002003037824 */ /* 0x004fca00078e0200 */
[----:B------:R-:W-:Y:S02]  /*0060*/  I2FP.F32.S32 R0, R3 ;  /* 0x0000000300007245 */ /* 0x000fe40000201400 */
[----:B------:R-:W-:-:S03]  /*0070*/  ISETP.GE.AND P0, PT, R3, 0x20, PT ;  /* 0x000000200300780c */ /* 0x000fc60003f06270 */
[----:B------:R-:W-:-:S04]  /*0080*/  FADD R0, R0, 0.5 ;  /* 0x3f00000000007421 */ /* 0x000fc80000000000 */
[----:B------:R-:W-:Y:S02]  /*0090*/  FFMA R0, R0, R5, -0.5 ;  /* 0xbf00000000007423 */ /* 0x000fe40000000005 */
[----:B------:R-:W1:Y:S03]  /*00a0*/  LDC.64 R4, c[0x0][0x210] ;  /* 0x00008400ff047b82 */ /* 0x000e660000000a00 */
[----:B------:R-:W-:-:S06]  /*00b0*/  FMNMX R0, RZ, R0, !PT ;  /* 0x00000000ff007209 */ /* 0x000fcc0007800000 */
[----:B------:R-:W2:Y:S02]  /*00c0*/  F2I.TRUNC.NTZ R0, R0 ;  /* 0x0000000000007305 */ /* 0x000ea4000020f100 */
[----:B--2---:R-:W-:Y:S01]  /*00d0*/  VIMNMX R2, R0, 0xe, PT ;  /* 0x0000000e00027848 */ /* 0x004fe20003fe0100 */
[----:B-1----:R-:W-:-:S04]  /*00e0*/  IMAD.WIDE R4, R3, 0x8, R4 ;  /* 0x0000000803047825 */ /* 0x002fc800078e0204 */
[----:B------:R-:W-:-:S05]  /*00f0*/  VIADD R2, R2, 0x1 ;  /* 0x0000000102027836 */ /* 0x000fca0000000000 */
[----:B------:R-:W-:Y:S01]  /*0100*/  SHF.R.S32.HI R3, RZ, 0x1f, R2 ;  /* 0x0000001fff037819 */ /* 0x000fe20000011402 */
[----:B------:R-:W-:Y:S06]  /*0110*/  @P0 EXIT ;  /* 0x000000000000094d */ /* 0x000fec0003800000 */
[----:B------:R-:W-:Y:S02]  /*0120*/  ULDC.64 UR4, c[0x0][0x208] ;  /* 0x0000820000047ab9 */ /* 0x000fe40000000a00 */
[----:B------:R-:W-:Y:S01]  /*0130*/  STG.E.64 desc[UR4][R4.64], R2 ;  /* 0x0000000204007986 */ /* 0x000fe2000c101b04 */
[----:B------:R-:W-:Y:S05]  /*0140*/  EXIT ;  /* 0x000000000000794d */ /* 0x000fea0003800000 */
.L_x_0:
[----:B------:R-:W-:-:S00]  /*0150*/  BRA `(.L_x_0) ;  /* 0xfffffffc00fc7947 */ /* 0x000fc0000383ffff */
[----:B------:R-:W-:-:S00]  /*0160*/  NOP ;  /* 0x0000000000007918 */ /* 0x000fc00000000000 */
        /* <DEDUP_REMOVED lines=9> */
.L_x_1:


//--------------------- .nv.constant0.triton_poi_fused_add_clamp_57 --------------------------
	.section	.nv.constant0.triton_poi_fused_add_clamp_57,"a",@progbits
	.sectionflags	@""
	.align	4
.nv.constant0.triton_poi_fused_add_clamp_57:
	.zero		540
